	.headerflags	@"EF_CUDA_TEXMODE_UNIFIED EF_CUDA_64BIT_ADDRESS EF_CUDA_ACCELERATORS EF_CUDA_SM90 EF_CUDA_VIRTUAL_SM(EF_CUDA_SM90)"
	.elftype	@"ET_EXEC"


//--------------------- .nv.info                  --------------------------
	.section	.nv.info,"",@"SHT_CUDA_INFO"
	.align	4


	//----- nvinfo : EIATTR_REGCOUNT
	.align		4
        /*0000*/ 	.byte	0x04, 0x2f
        /*0002*/ 	.short	(.L_3 - .L_2)
	.align		4
.L_2:
        /*0004*/ 	.word	index@(triton_poi_fused__native_batch_norm_legit_no_training_mul_relu_6)
        /*0008*/ 	.word	0x00000028


	//----- nvinfo : EIATTR_MIN_STACK_SIZE
	.align		4
.L_3:
        /*000c*/ 	.byte	0x04, 0x12
        /*000e*/ 	.short	(.L_5 - .L_4)
	.align		4
.L_4:
        /*0010*/ 	.word	index@(triton_poi_fused__native_batch_norm_legit_no_training_mul_relu_6)
        /*0014*/ 	.word	0x00000000


	//----- nvinfo : EIATTR_FRAME_SIZE
	.align		4
.L_5:
        /*0018*/ 	.byte	0x04, 0x11
        /*001a*/ 	.short	(.L_7 - .L_6)
	.align		4
.L_6:
        /*001c*/ 	.word	index@(triton_poi_fused__native_batch_norm_legit_no_training_mul_relu_6)
        /*0020*/ 	.word	0x00000000


	//----- nvinfo : EIATTR_MIN_STACK_SIZE
	.align		4
.L_7:
        /*0024*/ 	.byte	0x04, 0x12
        /*0026*/ 	.short	(.L_9 - .L_8)
	.align		4
.L_8:
        /*0028*/ 	.word	index@(triton_poi_fused__native_batch_norm_legit_no_training_mul_relu_6)
        /*002c*/ 	.word	0x00000000
.L_9:


//--------------------- .nv.info.triton_poi_fused__native_batch_norm_legit_no_training_mul_relu_6 --------------------------
	.section	.nv.info.triton_poi_fused__native_batch_norm_legit_no_training_mul_relu_6,"",@"SHT_CUDA_INFO"
	.sectionflags	@""
	.align	4


	//----- nvinfo : EIATTR_CUDA_API_VERSION
	.align		4
        /*0000*/ 	.byte	0x04, 0x37
        /*0002*/ 	.short	(.L_11 - .L_10)
.L_10:
        /*0004*/ 	.word	0x0000007c


	//----- nvinfo : EIATTR_KPARAM_INFO
	.align		4
.L_11:
        /*0008*/ 	.byte	0x04, 0x17
        /*000a*/ 	.short	(.L_13 - .L_12)
.L_12:
        /*000c*/ 	.word	0x00000000
        /*0010*/ 	.short	0x0008
        /*0012*/ 	.short	0x003c
        /*0014*/ 	.byte	0x00, 0xf0, 0x11, 0x00


	//----- nvinfo : EIATTR_KPARAM_INFO
	.align		4
.L_13:
        /*0018*/ 	.byte	0x04, 0x17
        /*001a*/ 	.short	(.L_15 - .L_14)
.L_14:
        /*001c*/ 	.word	0x00000000
        /*0020*/ 	.short	0x0007
        /*0022*/ 	.short	0x0038
        /*0024*/ 	.byte	0x00, 0xf0, 0x11, 0x00


	//----- nvinfo : EIATTR_KPARAM_INFO
	.align		4
.L_15:
        /*0028*/ 	.byte	0x04, 0x17
        /*002a*/ 	.short	(.L_17 - .L_16)
.L_16:
        /*002c*/ 	.word	0x00000000
        /*0030*/ 	.short	0x0006
        /*0032*/ 	.short	0x0030
        /*0034*/ 	.byte	0x00, 0xf4, 0x21, 0x00


	//----- nvinfo : EIATTR_KPARAM_INFO
	.align		4
.L_17:
        /*0038*/ 	.byte	0x04, 0x17
        /*003a*/ 	.short	(.L_19 - .L_18)
.L_18:
        /*003c*/ 	.word	0x00000000
        /*0040*/ 	.short	0x0005
        /*0042*/ 	.short	0x0028
        /*0044*/ 	.byte	0x00, 0xf4, 0x21, 0x00


	//----- nvinfo : EIATTR_KPARAM_INFO
	.align		4
.L_19:
        /*0048*/ 	.byte	0x04, 0x17
        /*004a*/ 	.short	(.L_21 - .L_20)
.L_20:
        /*004c*/ 	.word	0x00000000
        /*0050*/ 	.short	0x0004
        /*0052*/ 	.short	0x0020
        /*0054*/ 	.byte	0x00, 0xf4, 0x21, 0x00


	//----- nvinfo : EIATTR_KPARAM_INFO
	.align		4
.L_21:
        /*0058*/ 	.byte	0x04, 0x17
        /*005a*/ 	.short	(.L_23 - .L_22)
.L_22:
        /*005c*/ 	.word	0x00000000
        /*0060*/ 	.short	0x0003
        /*0062*/ 	.short	0x0018
        /*0064*/ 	.byte	0x00, 0xf4, 0x21, 0x00


	//----- nvinfo : EIATTR_KPARAM_INFO
	.align		4
.L_23:
        /*0068*/ 	.byte	0x04, 0x17
        /*006a*/ 	.short	(.L_25 - .L_24)
.L_24:
        /*006c*/ 	.word	0x00000000
        /*0070*/ 	.short	0x0002
        /*0072*/ 	.short	0x0010
        /*0074*/ 	.byte	0x00, 0xf4, 0x21, 0x00


	//----- nvinfo : EIATTR_KPARAM_INFO
	.align		4
.L_25:
        /*0078*/ 	.byte	0x04, 0x17
        /*007a*/ 	.short	(.L_27 - .L_26)
.L_26:
        /*007c*/ 	.word	0x00000000
        /*0080*/ 	.short	0x0001
        /*0082*/ 	.short	0x0008
        /*0084*/ 	.byte	0x00, 0xf4, 0x21, 0x00


	//----- nvinfo : EIATTR_KPARAM_INFO
	.align		4
.L_27:
        /*0088*/ 	.byte	0x04, 0x17
        /*008a*/ 	.short	(.L_29 - .L_28)
.L_28:
        /*008c*/ 	.word	0x00000000
        /*0090*/ 	.short	0x0000
        /*0092*/ 	.short	0x0000
        /*0094*/ 	.byte	0x00, 0xf4, 0x21, 0x00


	//----- nvinfo : EIATTR_SPARSE_MMA_MASK
	.align		4
.L_29:
        /*0098*/ 	.byte	0x03, 0x50
        /*009a*/ 	.short	0x0000


	//----- nvinfo : EIATTR_MAXREG_COUNT
	.align		4
        /*009c*/ 	.byte	0x03, 0x1b
        /*009e*/ 	.short	0x00ff


	//----- nvinfo : EIATTR_EXIT_INSTR_OFFSETS
	.align		4
        /*00a0*/ 	.byte	0x04, 0x1c
        /*00a2*/ 	.short	(.L_31 - .L_30)


	//   ....[0]....
.L_30:
        /*00a4*/ 	.word	0x000012b0


	//   ....[1]....
        /*00a8*/ 	.word	0x00001300


	//----- nvinfo : EIATTR_REQNTID
	.align		4
.L_31:
        /*00ac*/ 	.byte	0x04, 0x10
        /*00ae*/ 	.short	(.L_33 - .L_32)
.L_32:
        /*00b0*/ 	.word	0x00000100
        /*00b4*/ 	.word	0x00000001
        /*00b8*/ 	.word	0x00000001


	//----- nvinfo : EIATTR_CBANK_PARAM_SIZE
	.align		4
.L_33:
        /*00bc*/ 	.byte	0x03, 0x19
        /*00be*/ 	.short	0x0040


	//----- nvinfo : EIATTR_PARAM_CBANK
	.align		4
        /*00c0*/ 	.byte	0x04, 0x0a
        /*00c2*/ 	.short	(.L_35 - .L_34)
	.align		4
.L_34:
        /*00c4*/ 	.word	index@(.nv.constant0.triton_poi_fused__native_batch_norm_legit_no_training_mul_relu_6)
        /*00c8*/ 	.short	0x0210
        /*00ca*/ 	.short	0x0040


	//----- nvinfo : EIATTR_SW_WAR
	.align		4
.L_35:
        /*00cc*/ 	.byte	0x04, 0x36
        /*00ce*/ 	.short	(.L_37 - .L_36)
.L_36:
        /*00d0*/ 	.word	0x00000008
.L_37:


//--------------------- .nv.callgraph             --------------------------
	.section	.nv.callgraph,"",@"SHT_CUDA_CALLGRAPH"
	.align	4
	.sectionentsize	8
	.align		4
        /*0000*/ 	.word	0x00000000
	.align		4
        /*0004*/ 	.word	0xffffffff
	.align		4
        /*0008*/ 	.word	0x00000000
	.align		4
        /*000c*/ 	.word	0xfffffffe
	.align		4
        /*0010*/ 	.word	0x00000000
	.align		4
        /*0014*/ 	.word	0xfffffffd
	.align		4
        /*0018*/ 	.word	0x00000000
	.align		4
        /*001c*/ 	.word	0xfffffffc


//--------------------- .nv.constant4             --------------------------
	.section	.nv.constant4,"a",@progbits
	.align	8
	.align		8
.nv.constant4:
        /*0000*/ 	.dword	_$_str
	.align		8
        /*0008*/ 	.dword	_$_str_$_2


//--------------------- .text.triton_poi_fused__native_batch_norm_legit_no_training_mul_relu_6 --------------------------
	.section	.text.triton_poi_fused__native_batch_norm_legit_no_training_mul_relu_6,"ax",@progbits
	.sectionflags	@"SHF_BARRIERS=1"
	.align	128
        .global         triton_poi_fused__native_batch_norm_legit_no_training_mul_relu_6
        .type           triton_poi_fused__native_batch_norm_legit_no_training_mul_relu_6,@function
        .size           triton_poi_fused__native_batch_norm_legit_no_training_mul_relu_6,(.L_x_1 - triton_poi_fused__native_batch_norm_legit_no_training_mul_relu_6)
        .other          triton_poi_fused__native_batch_norm_legit_no_training_mul_relu_6,@"STO_CUDA_ENTRY STV_DEFAULT"
triton_poi_fused__native_batch_norm_legit_no_training_mul_relu_6:
.text.triton_poi_fused__native_batch_norm_legit_no_training_mul_relu_6:
[----:B------:R-:W0:Y:S01]  /*0000*/  LDC R1, c[0x0][0x28] ;  /* 0x00000a00ff017b82 */ /* 0x000e220000000800 */
[----:B------:R-:W1:Y:S07]  /*0010*/  S2R R2, SR_TID.X ;  /* 0x0000000000027919 */ /* 0x000e6e0000002100 */
[----:B------:R-:W2:Y:S01]  /*0020*/  LDC.64 R24, c[0x0][0x210] ;  /* 0x00008400ff187b82 */ /* 0x000ea20000000a00 */
[----:B------:R-:W-:Y:S02]  /*0030*/  CS2R R4, SRZ ;  /* 0x0000000000047805 */ /* 0x000fe4000001ff00 */
[----:B------:R-:W-:Y:S01]  /*0040*/  CS2R R6, SRZ ;  /* 0x0000000000067805 */ /* 0x000fe2000001ff00 */
[----:B------:R-:W3:Y:S01]  /*0050*/  S2R R35, SR_CTAID.X ;  /* 0x0000000000237919 */ /* 0x000ee20000002500 */
[----:B------:R-:W-:Y:S01]  /*0060*/  ULDC.64 UR6, c[0x0][0x208] ;  /* 0x0000820000067ab9 */ /* 0x000fe20000000a00 */
[----:B------:R-:W-:-:S02]  /*0070*/  CS2R R8, SRZ ;  /* 0x0000000000087805 */ /* 0x000fc4000001ff00 */
[----:B------:R-:W-:Y:S01]  /*0080*/  CS2R R10, SRZ ;  /* 0x00000000000a7805 */ /* 0x000fe2000001ff00 */
[----:B------:R-:W4:Y:S01]  /*0090*/  S2R R0, SR_CTAID.Y ;  /* 0x0000000000007919 */ /* 0x000f220000002600 */
[----:B------:R-:W5:Y:S01]  /*00a0*/  LDC.64 R20, c[0x0][0x218] ;  /* 0x00008600ff147b82 */ /* 0x000f620000000a00 */
[----:B-1----:R-:W-:Y:S01]  /*00b0*/  SHF.R.U32.HI R3, RZ, 0x5, R2 ;  /* 0x00000005ff037819 */ /* 0x002fe20000011602 */
[----:B------:R-:W-:Y:S02]  /*00c0*/  IMAD.SHL.U32 R26, R2, 0x4, RZ ;  /* 0x00000004021a7824 */ /* 0x000fe400078e00ff */
[----:B---3--:R-:W-:Y:S01]  /*00d0*/  IMAD.SHL.U32 R35, R35, 0x80, RZ ;  /* 0x0000008023237824 */ /* 0x008fe200078e00ff */
[----:B------:R-:W-:Y:S01]  /*00e0*/  SGXT.U32 R3, R3, 0x3 ;  /* 0x000000030303781a */ /* 0x000fe20000000000 */
[----:B----4-:R-:W-:-:S03]  /*00f0*/  IMAD.SHL.U32 R0, R0, 0x20, RZ ;  /* 0x0000002000007824 */ /* 0x010fc600078e00ff */
[----:B------:R-:W-:Y:S02]  /*0100*/  LOP3.LUT R28, R35, 0x7c, R26, 0xf8, !PT ;  /* 0x0000007c231c7812 */ /* 0x000fe400078ef81a */
[----:B------:R-:W-:Y:S02]  /*0110*/  LOP3.LUT R3, R0, R3, RZ, 0xfc, !PT ;  /* 0x0000000300037212 */ /* 0x000fe400078efcff */
[----:B------:R-:W-:Y:S02]  /*0120*/  ISETP.GE.AND P0, PT, R28, 0x80, PT ;  /* 0x000000801c00780c */ /* 0x000fe40003f06270 */
[----:B------:R-:W-:-:S05]  /*0130*/  LEA R3, R3, R28, 0x7 ;  /* 0x0000001c03037211 */ /* 0x000fca00078e38ff */
[----:B--2---:R-:W-:Y:S01]  /*0140*/  IMAD.WIDE R30, R3, 0x4, R24 ;  /* 0x00000004031e7825 */ /* 0x004fe200078e0218 */
[----:B------:R-:W-:-:S03]  /*0150*/  CS2R R12, SRZ ;  /* 0x00000000000c7805 */ /* 0x000fc6000001ff00 */
[----:B------:R-:W-:Y:S02]  /*0160*/  VIADD R33, R3, 0x800 ;  /* 0x0000080003217836 */ /* 0x000fe40000000000 */
[----:B------:R1:W2:Y:S01]  /*0170*/  @!P0 LDG.E.EL.128 R4, desc[UR6][R30.64] ;  /* 0x000000061e048981 */ /* 0x0002a2000c2e1d00 */
[----:B------:R-:W-:Y:S02]  /*0180*/  CS2R R14, SRZ ;  /* 0x00000000000e7805 */ /* 0x000fe4000001ff00 */
[----:B------:R-:W-:Y:S02]  /*0190*/  CS2R R16, SRZ ;  /* 0x0000000000107805 */ /* 0x000fe4000001ff00 */
[----:B------:R-:W-:Y:S01]  /*01a0*/  CS2R R18, SRZ ;  /* 0x0000000000127805 */ /* 0x000fe2000001ff00 */
[----:B-----5:R-:W-:Y:S01]  /*01b0*/  IMAD.WIDE R20, R28, 0x4, R20 ;  /* 0x000000041c147825 */ /* 0x020fe200078e0214 */
[----:B------:R-:W-:-:S03]  /*01c0*/  IADD3 R34, R3, 0xc00, RZ ;  /* 0x00000c0003227810 */ /* 0x000fc60007ffe0ff */
[--C-:B------:R-:W-:Y:S01]  /*01d0*/  IMAD.WIDE R22, R33, 0x4, R24.reuse ;  /* 0x0000000421167825 */ /* 0x100fe200078e0218 */
[----:B------:R3:W2:Y:S01]  /*01e0*/  @!P0 LDG.E.EL.128 R16, desc[UR6][R20.64] ;  /* 0x0000000614108981 */ /* 0x0006a2000c2e1d00 */
[----:B-1----:R-:W1:Y:S02]  /*01f0*/  LDC.64 R30, c[0x0][0x220] ;  /* 0x00008800ff1e7b82 */ /* 0x002e640000000a00 */
[----:B------:R-:W-:Y:S01]  /*0200*/  VIADD R2, R3, 0x400 ;  /* 0x0000040003027836 */ /* 0x000fe20000000000 */
[----:B------:R4:W5:Y:S03]  /*0210*/  @!P0 LDG.E.EL.128 R12, desc[UR6][R22.64] ;  /* 0x00000006160c8981 */ /* 0x000966000c2e1d00 */
[----:B------:R-:W-:Y:S01]  /*0220*/  IMAD.WIDE R36, R2, 0x4, R24 ;  /* 0x0000000402247825 */ /* 0x000fe200078e0218 */
[----:B---3--:R-:W-:-:S03]  /*0230*/  CS2R R20, SRZ ;  /* 0x0000000000147805 */ /* 0x008fc6000001ff00 */
[----:B------:R-:W-:Y:S01]  /*0240*/  IMAD.WIDE R24, R34, 0x4, R24 ;  /* 0x0000000422187825 */ /* 0x000fe200078e0218 */
[----:B------:R-:W-:Y:S02]  /*0250*/  LOP3.LUT R0, R0, 0x1c, R26, 0xf8, !PT ;  /* 0x0000001c00007812 */ /* 0x000fe400078ef81a */
[----:B----4-:R-:W-:Y:S02]  /*0260*/  CS2R R22, SRZ ;  /* 0x0000000000167805 */ /* 0x010fe4000001ff00 */
[----:B------:R-:W-:Y:S01]  /*0270*/  CS2R R26, SRZ ;  /* 0x00000000001a7805 */ /* 0x000fe2000001ff00 */
[----:B------:R3:W4:Y:S04]  /*0280*/  @!P0 LDG.E.EL.128 R8, desc[UR6][R36.64] ;  /* 0x0000000624088981 */ /* 0x000728000c2e1d00 */
[----:B------:R1:W4:Y:S02]  /*0290*/  @!P0 LDG.E.EL.128 R20, desc[UR6][R24.64] ;  /* 0x0000000618148981 */ /* 0x000324000c2e1d00 */
[----:B-1----:R-:W-:Y:S01]  /*02a0*/  IMAD.WIDE R30, R28, 0x4, R30 ;  /* 0x000000041c1e7825 */ /* 0x002fe200078e021e */
[----:B---3--:R-:W1:Y:S01]  /*02b0*/  LDC.64 R36, c[0x0][0x238] ;  /* 0x00008e00ff247b82 */ /* 0x008e620000000a00 */
[----:B0-----:R-:W-:-:S06]  /*02c0*/  CS2R R24, SRZ ;  /* 0x0000000000187805 */ /* 0x001fcc000001ff00 */
[----:B------:R-:W3:Y:S01]  /*02d0*/  @!P0 LDG.E.EL.128 R24, desc[UR6][R30.64] ;  /* 0x000000061e188981 */ /* 0x000ee2000c2e1d00 */
[C---:B--2---:R-:W-:Y:S01]  /*02e0*/  FADD R4, -R16.reuse, R4 ;  /* 0x0000000410047221 */ /* 0x044fe20000000100 */
[----:B-----5:R-:W-:Y:S01]  /*02f0*/  FADD R32, -R16, R12 ;  /* 0x0000000c10207221 */ /* 0x020fe20000000100 */
[----:B---3--:R-:W-:-:S04]  /*0300*/  FADD R24, R24, 9.9999997473787516356e-06 ;  /* 0x3727c5ac18187421 */ /* 0x008fc80000000000 */
[----:B------:R-:W0:Y:S01]  /*0310*/  MUFU.SQRT R29, R24 ;  /* 0x00000018001d7308 */ /* 0x000e220000002000 */
[----:B------:R-:W-:-:S07]  /*0320*/  FADD R27, R27, 9.9999997473787516356e-06 ;  /* 0x3727c5ac1b1b7421 */ /* 0x000fce0000000000 */
[----:B------:R-:W2:Y:S01]  /*0330*/  MUFU.SQRT R27, R27 ;  /* 0x0000001b001b7308 */ /* 0x000ea20000002000 */
[C---:B0-----:R-:W-:Y:S02]  /*0340*/  FSETP.GT.AND P6, PT, R29.reuse, 8.50705917302346158658e+37, PT ;  /* 0x7e8000001d00780b */ /* 0x041fe40003fc4000 */
[----:B------:R-:W-:Y:S01]  /*0350*/  FSETP.GEU.AND P1, PT, R29, 1.175494350822287508e-38, PT ;  /* 0x008000001d00780b */ /* 0x000fe20003f2e000 */
[----:B------:R-:W-:Y:S01]  /*0360*/  FADD R25, R25, 9.9999997473787516356e-06 ;  /* 0x3727c5ac19197421 */ /* 0x000fe20000000000 */
[----:B------:R-:W-:Y:S01]  /*0370*/  FADD R26, R26, 9.9999997473787516356e-06 ;  /* 0x3727c5ac1a1a7421 */ /* 0x000fe20000000000 */
[C---:B----4-:R-:W-:Y:S01]  /*0380*/  FADD R8, -R16.reuse, R8 ;  /* 0x0000000810087221 */ /* 0x050fe20000000100 */
[----:B------:R-:W-:Y:S01]  /*0390*/  FADD R20, -R16, R20 ;  /* 0x0000001410147221 */ /* 0x000fe20000000100 */
[C---:B--2---:R-:W-:Y:S01]  /*03a0*/  FSETP.GT.AND P4, PT, R27.reuse, 8.50705917302346158658e+37, PT ;  /* 0x7e8000001b00780b */ /* 0x044fe20003f84000 */
[----:B------:R-:W0:Y:S01]  /*03b0*/  MUFU.SQRT R16, R25 ;  /* 0x0000001900107308 */ /* 0x000e220000002000 */
[----:B------:R-:W-:-:S04]  /*03c0*/  FSETP.GEU.AND P5, PT, R27, 1.175494350822287508e-38, PT ;  /* 0x008000001b00780b */ /* 0x000fc80003fae000 */
[----:B------:R-:W-:-:S03]  /*03d0*/  @P6 FMUL R29, R29, 0.25 ;  /* 0x3e8000001d1d6820 */ /* 0x000fc60000400000 */
[----:B------:R2:W3:Y:S01]  /*03e0*/  MUFU.SQRT R12, R26 ;  /* 0x0000001a000c7308 */ /* 0x0004e20000002000 */
[----:B------:R-:W-:Y:S01]  /*03f0*/  @!P1 FMUL R29, R29, 16777216 ;  /* 0x4b8000001d1d9820 */ /* 0x000fe20000400000 */
[----:B------:R-:W-:Y:S01]  /*0400*/  FADD R24, -R17, R13 ;  /* 0x0000000d11187221 */ /* 0x000fe20000000100 */
[----:B------:R-:W-:Y:S02]  /*0410*/  IMAD.MOV.U32 R13, RZ, RZ, 0x3e800000 ;  /* 0x3e800000ff0d7424 */ /* 0x000fe400078e00ff */
[----:B------:R-:W-:-:S03]  /*0420*/  @P4 FMUL R27, R27, 0.25 ;  /* 0x3e8000001b1b4820 */ /* 0x000fc60000400000 */
[----:B------:R-:W4:Y:S01]  /*0430*/  MUFU.RCP R29, R29 ;  /* 0x0000001d001d7308 */ /* 0x000f220000001000 */
[C---:B0-----:R-:W-:Y:S01]  /*0440*/  FSETP.GT.AND P2, PT, R16.reuse, 8.50705917302346158658e+37, PT ;  /* 0x7e8000001000780b */ /* 0x041fe20003f44000 */
[----:B------:R-:W-:Y:S01]  /*0450*/  @!P5 FMUL R27, R27, 16777216 ;  /* 0x4b8000001b1bd820 */ /* 0x000fe20000400000 */
[----:B--2---:R-:W-:Y:S02]  /*0460*/  FSEL R26, R13, 1, P6 ;  /* 0x3f8000000d1a7808 */ /* 0x004fe40003000000 */
[----:B------:R-:W-:Y:S02]  /*0470*/  FSETP.GEU.AND P3, PT, R16, 1.175494350822287508e-38, PT ;  /* 0x008000001000780b */ /* 0x000fe40003f6e000 */
[----:B---3--:R-:W-:Y:S01]  /*0480*/  FSETP.GT.AND P6, PT, R12, 8.50705917302346158658e+37, PT ;  /* 0x7e8000000c00780b */ /* 0x008fe20003fc4000 */
[----:B------:R-:W-:Y:S01]  /*0490*/  @!P1 FMUL R26, R26, 16777216 ;  /* 0x4b8000001a1a9820 */ /* 0x000fe20000400000 */
[----:B------:R-:W-:Y:S01]  /*04a0*/  FSETP.GEU.AND P1, PT, R12, 1.175494350822287508e-38, PT ;  /* 0x008000000c00780b */ /* 0x000fe20003f2e000 */
[----:B------:R-:W0:Y:S01]  /*04b0*/  MUFU.RCP R27, R27 ;  /* 0x0000001b001b7308 */ /* 0x000e220000001000 */
[----:B------:R-:W-:Y:S01]  /*04c0*/  FADD R25, -R18, R14 ;  /* 0x0000000e12197221 */ /* 0x000fe20000000100 */
[----:B------:R-:W-:-:S02]  /*04d0*/  FADD R14, -R19, R11 ;  /* 0x0000000b130e7221 */ /* 0x000fc40000000100 */
[----:B------:R-:W-:Y:S01]  /*04e0*/  @P2 FMUL R16, R16, 0.25 ;  /* 0x3e80000010102820 */ /* 0x000fe20000400000 */
[----:B----4-:R-:W-:Y:S01]  /*04f0*/  FMUL R11, R29, R26 ;  /* 0x0000001a1d0b7220 */ /* 0x010fe20000400000 */
[----:B------:R-:W-:Y:S01]  /*0500*/  FSEL R26, R13, 1, P4 ;  /* 0x3f8000000d1a7808 */ /* 0x000fe20002000000 */
[----:B------:R-:W-:Y:S01]  /*0510*/  FADD R30, -R18, R6 ;  /* 0x00000006121e7221 */ /* 0x000fe20000000100 */
[----:B------:R-:W-:Y:S02]  /*0520*/  @!P3 FMUL R16, R16, 16777216 ;  /* 0x4b8000001010b820 */ /* 0x000fe40000400000 */
[----:B------:R-:W-:Y:S01]  /*0530*/  @P6 FMUL R12, R12, 0.25 ;  /* 0x3e8000000c0c6820 */ /* 0x000fe20000400000 */
[----:B------:R-:W-:Y:S01]  /*0540*/  FADD R31, -R19, R7 ;  /* 0x00000007131f7221 */ /* 0x000fe20000000100 */
[----:B------:R-:W-:Y:S01]  /*0550*/  @!P5 FMUL R26, R26, 16777216 ;  /* 0x4b8000001a1ad820 */ /* 0x000fe20000400000 */
[----:B------:R-:W2:Y:S01]  /*0560*/  LDC.64 R6, c[0x0][0x228] ;  /* 0x00008a00ff067b82 */ /* 0x000ea20000000a00 */
[----:B------:R-:W-:Y:S01]  /*0570*/  @!P1 FMUL R12, R12, 16777216 ;  /* 0x4b8000000c0c9820 */ /* 0x000fe20000400000 */
[C---:B------:R-:W-:Y:S01]  /*0580*/  FADD R5, -R17.reuse, R5 ;  /* 0x0000000511057221 */ /* 0x040fe20000000100 */
[C---:B------:R-:W-:Y:S01]  /*0590*/  FADD R9, -R17.reuse, R9 ;  /* 0x0000000911097221 */ /* 0x040fe20000000100 */
[----:B------:R-:W-:Y:S01]  /*05a0*/  FADD R21, -R17, R21 ;  /* 0x0000001511157221 */ /* 0x000fe20000000100 */
[----:B0-----:R-:W-:Y:S01]  /*05b0*/  FMUL R27, R27, R26 ;  /* 0x0000001a1b1b7220 */ /* 0x001fe20000400000 */
[----:B------:R0:W3:Y:S01]  /*05c0*/  MUFU.RCP R17, R16 ;  /* 0x0000001000117308 */ /* 0x0000e20000001000 */
[----:B------:R-:W-:-:S02]  /*05d0*/  FADD R15, -R19, R15 ;  /* 0x0000000f130f7221 */ /* 0x000fc40000000100 */
[----:B------:R-:W-:Y:S01]  /*05e0*/  FMUL R31, R27, R31 ;  /* 0x0000001f1b1f7220 */ /* 0x000fe20000400000 */
[----:B0-----:R-:W-:Y:S01]  /*05f0*/  FADD R16, -R18, R22 ;  /* 0x0000001612107221 */ /* 0x001fe20000000100 */
[----:B------:R-:W-:-:S03]  /*0600*/  FADD R22, -R19, R23 ;  /* 0x0000001713167221 */ /* 0x000fc60000000100 */
[----:B------:R-:W0:Y:S01]  /*0610*/  MUFU.RCP R12, R12 ;  /* 0x0000000c000c7308 */ /* 0x000e220000001000 */
[C---:B------:R-:W-:Y:S01]  /*0620*/  FMUL R29, R27.reuse, R15 ;  /* 0x0000000f1b1d7220 */ /* 0x040fe20000400000 */
[C---:B------:R-:W-:Y:S01]  /*0630*/  FMUL R23, R27.reuse, R14 ;  /* 0x0000000e1b177220 */ /* 0x040fe20000400000 */
[----:B------:R-:W-:Y:S01]  /*0640*/  FMUL R22, R27, R22 ;  /* 0x000000161b167220 */ /* 0x000fe20000400000 */
[----:B------:R-:W-:Y:S01]  /*0650*/  FADD R10, -R18, R10 ;  /* 0x0000000a120a7221 */ /* 0x000fe20000000100 */
[----:B------:R-:W4:Y:S01]  /*0660*/  LDC.64 R26, c[0x0][0x230] ;  /* 0x00008c00ff1a7b82 */ /* 0x000f220000000a00 */
[C---:B------:R-:W-:Y:S02]  /*0670*/  FSEL R18, R13.reuse, 1, P2 ;  /* 0x3f8000000d127808 */ /* 0x040fe40001000000 */
[----:B------:R-:W-:-:S03]  /*0680*/  FSEL R13, R13, 1, P6 ;  /* 0x3f8000000d0d7808 */ /* 0x000fc60003000000 */
[----:B------:R-:W-:Y:S02]  /*0690*/  @!P3 FMUL R18, R18, 16777216 ;  /* 0x4b8000001212b820 */ /* 0x000fe40000400000 */
[----:B------:R-:W-:Y:S02]  /*06a0*/  @!P1 FMUL R13, R13, 16777216 ;  /* 0x4b8000000d0d9820 */ /* 0x000fe40000400000 */
[----:B---3--:R-:W-:Y:S01]  /*06b0*/  FMUL R19, R17, R18 ;  /* 0x0000001211137220 */ /* 0x008fe20000400000 */
[----:B------:R-:W-:Y:S01]  /*06c0*/  CS2R R14, SRZ ;  /* 0x00000000000e7805 */ /* 0x000fe2000001ff00 */
[----:B0-----:R-:W-:Y:S01]  /*06d0*/  FMUL R18, R12, R13 ;  /* 0x0000000d0c127220 */ /* 0x001fe20000400000 */
[----:B------:R-:W-:Y:S01]  /*06e0*/  CS2R R12, SRZ ;  /* 0x00000000000c7805 */ /* 0x000fe2000001ff00 */
[----:B--2---:R-:W-:-:S04]  /*06f0*/  IMAD.WIDE R6, R28, 0x4, R6 ;  /* 0x000000041c067825 */ /* 0x004fc800078e0206 */
[C---:B------:R-:W-:Y:S01]  /*0700*/  FMUL R16, R18.reuse, R16 ;  /* 0x0000001012107220 */ /* 0x040fe20000400000 */
[C---:B------:R-:W-:Y:S01]  /*0710*/  FMUL R25, R18.reuse, R25 ;  /* 0x0000001912197220 */ /* 0x040fe20000400000 */
[C---:B------:R-:W-:Y:S01]  /*0720*/  FMUL R17, R18.reuse, R10 ;  /* 0x0000000a12117220 */ /* 0x040fe20000400000 */
[----:B------:R-:W-:Y:S01]  /*0730*/  FMUL R30, R18, R30 ;  /* 0x0000001e121e7220 */ /* 0x000fe20000400000 */
[----:B------:R0:W2:Y:S01]  /*0740*/  @!P0 LDG.E.EL.128 R12, desc[UR6][R6.64] ;  /* 0x00000006060c8981 */ /* 0x0000a2000c2e1d00 */
[C---:B------:R-:W-:Y:S01]  /*0750*/  FMUL R18, R19.reuse, R21 ;  /* 0x0000001513127220 */ /* 0x040fe20000400000 */
[----:B------:R-:W-:Y:S01]  /*0760*/  FMUL R21, R19, R5 ;  /* 0x0000000513157220 */ /* 0x000fe20000400000 */
[----:B------:R-:W-:Y:S01]  /*0770*/  FMUL R32, R11, R32 ;  /* 0x000000200b207220 */ /* 0x000fe20000400000 */
[C---:B0-----:R-:W-:Y:S01]  /*0780*/  FMUL R7, R19.reuse, R24 ;  /* 0x0000001813077220 */ /* 0x041fe20000400000 */
[----:B------:R-:W-:Y:S01]  /*0790*/  FMUL R6, R19, R9 ;  /* 0x0000000913067220 */ /* 0x000fe20000400000 */
[C---:B------:R-:W-:Y:S01]  /*07a0*/  FMUL R19, R11.reuse, R20 ;  /* 0x000000140b137220 */ /* 0x040fe20000400000 */
[C---:B------:R-:W-:Y:S01]  /*07b0*/  FMUL R24, R11.reuse, R8 ;  /* 0x000000080b187220 */ /* 0x040fe20000400000 */
[----:B------:R-:W-:Y:S01]  /*07c0*/  FMUL R20, R11, R4 ;  /* 0x000000040b147220 */ /* 0x000fe20000400000 */
[----:B------:R-:W-:-:S02]  /*07d0*/  CS2R R8, SRZ ;  /* 0x0000000000087805 */ /* 0x000fc4000001ff00 */
[----:B------:R-:W-:Y:S01]  /*07e0*/  CS2R R10, SRZ ;  /* 0x00000000000a7805 */ /* 0x000fe2000001ff00 */
[----:B----4-:R-:W-:-:S05]  /*07f0*/  IMAD.WIDE R4, R28, 0x4, R26 ;  /* 0x000000041c047825 */ /* 0x010fca00078e021a */
[----:B------:R-:W2:Y:S02]  /*0800*/  @!P0 LDG.E.EL.128 R8, desc[UR6][R4.64] ;  /* 0x0000000604088981 */ /* 0x000ea4000c2e1d00 */
[-CC-:B--2---:R-:W-:Y:S01]  /*0810*/  FFMA R4, R24, R12.reuse, R8.reuse ;  /* 0x0000000c18047223 */ /* 0x184fe20000000008 */
[-CC-:B------:R-:W-:Y:S01]  /*0820*/  FFMA R20, R20, R12.reuse, R8.reuse ;  /* 0x0000000c14147223 */ /* 0x180fe20000000008 */
[----:B------:R-:W-:Y:S01]  /*0830*/  FFMA R5, R32, R12, R8 ;  /* 0x0000000c20057223 */ /* 0x000fe20000000008 */
[-CC-:B------:R-:W-:Y:S01]  /*0840*/  FFMA R21, R21, R13.reuse, R9.reuse ;  /* 0x0000000d15157223 */ /* 0x180fe20000000009 */
[-CC-:B------:R-:W-:Y:S01]  /*0850*/  FFMA R6, R6, R13.reuse, R9.reuse ;  /* 0x0000000d06067223 */ /* 0x180fe20000000009 */
[-CC-:B------:R-:W-:Y:S01]  /*0860*/  FFMA R7, R7, R13.reuse, R9.reuse ;  /* 0x0000000d07077223 */ /* 0x180fe20000000009 */
[-CC-:B------:R-:W-:Y:S01]  /*0870*/  FFMA R30, R30, R14.reuse, R10.reuse ;  /* 0x0000000e1e1e7223 */ /* 0x180fe2000000000a */
[-CC-:B------:R-:W-:Y:S01]  /*0880*/  FFMA R24, R17, R14.reuse, R10.reuse ;  /* 0x0000000e11187223 */ /* 0x180fe2000000000a */
[----:B------:R-:W-:Y:S01]  /*0890*/  FFMA R25, R25, R14, R10 ;  /* 0x0000000e19197223 */ /* 0x000fe2000000000a */
[----:B------:R-:W-:Y:S01]  /*08a0*/  FFMA R8, R19, R12, R8 ;  /* 0x0000000c13087223 */ /* 0x000fe20000000008 */
[----:B------:R-:W-:Y:S01]  /*08b0*/  FFMA R9, R18, R13, R9 ;  /* 0x0000000d12097223 */ /* 0x000fe20000000009 */
[----:B------:R-:W-:Y:S01]  /*08c0*/  FFMA R10, R16, R14, R10 ;  /* 0x0000000e100a7223 */ /* 0x000fe2000000000a */
[----:B------:R-:W-:-:S02]  /*08d0*/  CS2R R16, SRZ ;  /* 0x0000000000107805 */ /* 0x000fc4000001ff00 */
[----:B------:R-:W-:Y:S01]  /*08e0*/  CS2R R18, SRZ ;  /* 0x0000000000127805 */ /* 0x000fe2000001ff00 */
[----:B-1----:R-:W-:-:S05]  /*08f0*/  IMAD.WIDE R12, R3, 0x4, R36 ;  /* 0x00000004030c7825 */ /* 0x002fca00078e0224 */
[----:B------:R0:W2:Y:S01]  /*0900*/  @!P0 LDG.E.EL.128 R16, desc[UR6][R12.64] ;  /* 0x000000060c108981 */ /* 0x0000a2000c2e1d00 */
[-CC-:B------:R-:W-:Y:S01]  /*0910*/  FFMA R31, R31, R15.reuse, R11.reuse ;  /* 0x0000000f1f1f7223 */ /* 0x180fe2000000000b */
[-CC-:B------:R-:W-:Y:S01]  /*0920*/  FFMA R28, R23, R15.reuse, R11.reuse ;  /* 0x0000000f171c7223 */ /* 0x180fe2000000000b */
[-CC-:B------:R-:W-:Y:S01]  /*0930*/  FFMA R29, R29, R15.reuse, R11.reuse ;  /* 0x0000000f1d1d7223 */ /* 0x180fe2000000000b */
[----:B------:R-:W-:Y:S01]  /*0940*/  FFMA R11, R22, R15, R11 ;  /* 0x0000000f160b7223 */ /* 0x000fe2000000000b */
[----:B------:R-:W-:Y:S01]  /*0950*/  CS2R R14, SRZ ;  /* 0x00000000000e7805 */ /* 0x000fe2000001ff00 */
[----:B------:R-:W-:Y:S01]  /*0960*/  IMAD.WIDE R2, R2, 0x4, R36 ;  /* 0x0000000402027825 */ /* 0x000fe200078e0224 */
[----:B0-----:R-:W-:-:S06]  /*0970*/  CS2R R12, SRZ ;  /* 0x00000000000c7805 */ /* 0x001fcc000001ff00 */
[----:B------:R0:W3:Y:S01]  /*0980*/  @!P0 LDG.E.EL.128 R12, desc[UR6][R2.64] ;  /* 0x00000006020c8981 */ /* 0x0000e2000c2e1d00 */
[C---:B------:R-:W-:Y:S02]  /*0990*/  FSETP.GEU.AND P2, PT, R20.reuse, RZ, PT ;  /* 0x000000ff1400720b */ /* 0x040fe40003f4e000 */
[C---:B------:R-:W-:Y:S02]  /*09a0*/  FSETP.GEU.AND P1, PT, R21.reuse, RZ, PT ;  /* 0x000000ff1500720b */ /* 0x040fe40003f2e000 */
[----:B------:R-:W-:Y:S02]  /*09b0*/  FSEL R23, R20, RZ, P2 ;  /* 0x000000ff14177208 */ /* 0x000fe40001000000 */
[----:B------:R-:W-:Y:S01]  /*09c0*/  FSEL R20, R21, RZ, P1 ;  /* 0x000000ff15147208 */ /* 0x000fe20000800000 */
[--C-:B------:R-:W-:Y:S01]  /*09d0*/  IMAD.WIDE R26, R33, 0x4, R36.reuse ;  /* 0x00000004211a7825 */ /* 0x100fe200078e0224 */
[----:B------:R-:W-:Y:S02]  /*09e0*/  FSETP.GEU.AND P2, PT, R30, RZ, PT ;  /* 0x000000ff1e00720b */ /* 0x000fe40003f4e000 */
[----:B------:R-:W-:Y:S01]  /*09f0*/  FSETP.GEU.AND P1, PT, R31, RZ, PT ;  /* 0x000000ff1f00720b */ /* 0x000fe20003f2e000 */
[----:B0-----:R-:W-:Y:S01]  /*0a00*/  IMAD.WIDE R2, R34, 0x4, R36 ;  /* 0x0000000422027825 */ /* 0x001fe200078e0224 */
[----:B------:R-:W0:Y:S03]  /*0a10*/  S2UR UR5, SR_CgaCtaId ;  /* 0x00000000000579c3 */ /* 0x000e260000008800 */
[----:B--2---:R-:W-:Y:S01]  /*0a20*/  FMUL R32, R23, R16 ;  /* 0x0000001017207220 */ /* 0x004fe20000400000 */
[----:B------:R-:W-:Y:S01]  /*0a30*/  FMUL R33, R20, R17 ;  /* 0x0000001114217220 */ /* 0x000fe20000400000 */
[----:B------:R-:W-:-:S02]  /*0a40*/  CS2R R20, SRZ ;  /* 0x0000000000147805 */ /* 0x000fc4000001ff00 */
[----:B------:R-:W-:Y:S02]  /*0a50*/  CS2R R22, SRZ ;  /* 0x0000000000167805 */ /* 0x000fe4000001ff00 */
[----:B------:R-:W-:Y:S02]  /*0a60*/  FSEL R17, R30, RZ, P2 ;  /* 0x000000ff1e117208 */ /* 0x000fe40001000000 */
[----:B------:R-:W-:Y:S02]  /*0a70*/  FSEL R16, R31, RZ, P1 ;  /* 0x000000ff1f107208 */ /* 0x000fe40000800000 */
[----:B------:R1:W2:Y:S01]  /*0a80*/  @!P0 LDG.E.EL.128 R20, desc[UR6][R26.64] ;  /* 0x000000061a148981 */ /* 0x0002a2000c2e1d00 */
[----:B------:R-:W-:Y:S02]  /*0a90*/  FMUL R30, R17, R18 ;  /* 0x00000012111e7220 */ /* 0x000fe40000400000 */
[----:B------:R-:W-:Y:S01]  /*0aa0*/  FMUL R31, R16, R19 ;  /* 0x00000013101f7220 */ /* 0x000fe20000400000 */
[----:B------:R-:W-:-:S02]  /*0ab0*/  CS2R R16, SRZ ;  /* 0x0000000000107805 */ /* 0x000fc4000001ff00 */
[----:B------:R-:W-:-:S06]  /*0ac0*/  CS2R R18, SRZ ;  /* 0x0000000000127805 */ /* 0x000fcc000001ff00 */
[----:B------:R4:W5:Y:S01]  /*0ad0*/  @!P0 LDG.E.EL.128 R16, desc[UR6][R2.64] ;  /* 0x0000000602108981 */ /* 0x000962000c2e1d00 */
[----:B-1----:R-:W1:Y:S01]  /*0ae0*/  S2R R26, SR_TID.X ;  /* 0x00000000001a7919 */ /* 0x002e620000002100 */
[----:B------:R-:W-:-:S04]  /*0af0*/  FSETP.GEU.AND P0, PT, R4, RZ, PT ;  /* 0x000000ff0400720b */ /* 0x000fc80003f0e000 */
[----:B------:R-:W-:Y:S01]  /*0b00*/  FSEL R27, R4, RZ, P0 ;  /* 0x000000ff041b7208 */ /* 0x000fe20000000000 */
[----:B------:R-:W-:Y:S01]  /*0b10*/  UMOV UR4, 0x400 ;  /* 0x0000040000047882 */ /* 0x000fe20000000000 */
[----:B------:R-:W-:-:S03]  /*0b20*/  FSETP.GEU.AND P0, PT, R6, RZ, PT ;  /* 0x000000ff0600720b */ /* 0x000fc60003f0e000 */
[----:B---3--:R-:W-:Y:S01]  /*0b30*/  FMUL R12, R27, R12 ;  /* 0x0000000c1b0c7220 */ /* 0x008fe20000400000 */
[----:B0-----:R-:W-:Y:S01]  /*0b40*/  UPRMT UR4, UR5, 0x654, UR4 ;  /* 0x0000065405047896 */ /* 0x001fe20008000004 */
[----:B------:R-:W-:Y:S02]  /*0b50*/  FSEL R6, R6, RZ, P0 ;  /* 0x000000ff06067208 */ /* 0x000fe40000000000 */
[----:B------:R-:W-:-:S03]  /*0b60*/  FSETP.GEU.AND P0, PT, R28, RZ, PT ;  /* 0x000000ff1c00720b */ /* 0x000fc60003f0e000 */
[----:B------:R-:W-:Y:S01]  /*0b70*/  FMUL R13, R6, R13 ;  /* 0x0000000d060d7220 */ /* 0x000fe20000400000 */
[----:B-1----:R-:W-:Y:S01]  /*0b80*/  IMAD.SHL.U32 R4, R26, 0x80, RZ ;  /* 0x000000801a047824 */ /* 0x002fe200078e00ff */
[----:B------:R-:W-:-:S04]  /*0b90*/  SHF.R.U32.HI R27, RZ, 0x5, R26 ;  /* 0x00000005ff1b7819 */ /* 0x000fc8000001161a */
[----:B----4-:R-:W-:Y:S02]  /*0ba0*/  LOP3.LUT R2, R4, 0xf80, RZ, 0xc0, !PT ;  /* 0x00000f8004027812 */ /* 0x010fe400078ec0ff */
[----:B------:R-:W-:Y:S02]  /*0bb0*/  SGXT.U32 R3, R27, 0x3 ;  /* 0x000000031b03781a */ /* 0x000fe40000000000 */
[C---:B------:R-:W-:Y:S02]  /*0bc0*/  LOP3.LUT R4, R2.reuse, 0x20, RZ, 0xfc, !PT ;  /* 0x0000002002047812 */ /* 0x040fe400078efcff */
[----:B------:R-:W-:Y:S02]  /*0bd0*/  LOP3.LUT R34, R2, R3, RZ, 0xfc, !PT ;  /* 0x0000000302227212 */ /* 0x000fe400078efcff */
[----:B------:R-:W-:Y:S02]  /*0be0*/  LEA.HI R27, R4, UR4, RZ, 0x1f ;  /* 0x00000004041b7c11 */ /* 0x000fe4000f8ff8ff */
[----:B------:R-:W-:-:S02]  /*0bf0*/  LOP3.LUT R6, R2, 0x40, RZ, 0xfc, !PT ;  /* 0x0000004002067812 */ /* 0x000fc400078efcff */
[----:B------:R-:W-:Y:S01]  /*0c00*/  LEA.HI R3, R2, UR4, RZ, 0x1f ;  /* 0x0000000402037c11 */ /* 0x000fe2000f8ff8ff */
[----:B------:R-:W-:Y:S01]  /*0c10*/  IMAD R4, R34, 0x4, R27 ;  /* 0x0000000422047824 */ /* 0x000fe200078e021b */
[----:B------:R-:W-:Y:S02]  /*0c20*/  LOP3.LUT R2, R2, 0x60, RZ, 0xfc, !PT ;  /* 0x0000006002027812 */ /* 0x000fe400078efcff */
[----:B------:R-:W-:Y:S02]  /*0c30*/  LEA.HI R27, R6, UR4, RZ, 0x1f ;  /* 0x00000004061b7c11 */ /* 0x000fe4000f8ff8ff */
[----:B------:R-:W-:Y:S02]  /*0c40*/  FSETP.GEU.AND P2, PT, R7, RZ, PT ;  /* 0x000000ff0700720b */ /* 0x000fe40003f4e000 */
[----:B------:R-:W-:Y:S02]  /*0c50*/  LEA.HI R37, R2, UR4, RZ, 0x1f ;  /* 0x0000000402257c11 */ /* 0x000fe4000f8ff8ff */
[----:B------:R-:W-:-:S02]  /*0c60*/  FSEL R28, R28, RZ, P0 ;  /* 0x000000ff1c1c7208 */ /* 0x000fc40000000000 */
[----:B------:R-:W-:Y:S02]  /*0c70*/  FSETP.GEU.AND P1, PT, R24, RZ, PT ;  /* 0x000000ff1800720b */ /* 0x000fe40003f2e000 */
[----:B------:R-:W-:Y:S01]  /*0c80*/  FSETP.GEU.AND P0, PT, R29, RZ, PT ;  /* 0x000000ff1d00720b */ /* 0x000fe20003f0e000 */
[C---:B------:R-:W-:Y:S01]  /*0c90*/  IMAD R27, R34.reuse, 0x4, R27 ;  /* 0x00000004221b7824 */ /* 0x040fe200078e021b */
[----:B------:R-:W-:Y:S01]  /*0ca0*/  FSEL R2, R7, RZ, P2 ;  /* 0x000000ff07027208 */ /* 0x000fe20001000000 */
[----:B------:R-:W0:Y:S01]  /*0cb0*/  S2R R36, SR_CTAID.Y ;  /* 0x0000000000247919 */ /* 0x000e220000002600 */
[C---:B------:R-:W-:Y:S02]  /*0cc0*/  LEA R3, R34.reuse, R3, 0x2 ;  /* 0x0000000322037211 */ /* 0x040fe400078e10ff */
[----:B------:R-:W-:Y:S02]  /*0cd0*/  LEA R34, R34, R37, 0x2 ;  /* 0x0000002522227211 */ /* 0x000fe400078e10ff */
[----:B------:R-:W-:-:S02]  /*0ce0*/  FSEL R37, R24, RZ, P1 ;  /* 0x000000ff18257208 */ /* 0x000fc40000800000 */
[----:B------:R-:W-:Y:S02]  /*0cf0*/  FSEL R6, R29, RZ, P0 ;  /* 0x000000ff1d067208 */ /* 0x000fe40000000000 */
[----:B------:R-:W-:Y:S02]  /*0d00*/  FSETP.GEU.AND P1, PT, R25, RZ, PT ;  /* 0x000000ff1900720b */ /* 0x000fe40003f2e000 */
[----:B------:R-:W-:Y:S02]  /*0d10*/  FSETP.GEU.AND P2, PT, R9, RZ, PT ;  /* 0x000000ff0900720b */ /* 0x000fe40003f4e000 */
[----:B------:R-:W-:Y:S02]  /*0d20*/  FSETP.GEU.AND P3, PT, R5, RZ, PT ;  /* 0x000000ff0500720b */ /* 0x000fe40003f6e000 */
[----:B------:R-:W-:Y:S02]  /*0d30*/  FSEL R25, R25, RZ, P1 ;  /* 0x000000ff19197208 */ /* 0x000fe40000800000 */
[----:B------:R-:W-:-:S02]  /*0d40*/  FSETP.GEU.AND P1, PT, R10, RZ, PT ;  /* 0x000000ff0a00720b */ /* 0x000fc40003f2e000 */
[----:B------:R-:W-:Y:S02]  /*0d50*/  FSEL R5, R5, RZ, P3 ;  /* 0x000000ff05057208 */ /* 0x000fe40001800000 */
[----:B------:R-:W-:Y:S01]  /*0d60*/  FSETP.GEU.AND P3, PT, R8, RZ, PT ;  /* 0x000000ff0800720b */ /* 0x000fe20003f6e000 */
[----:B------:R-:W-:Y:S01]  /*0d70*/  STS [R3], R32 ;  /* 0x0000002003007388 */ /* 0x000fe20000000800 */
[----:B------:R-:W-:Y:S02]  /*0d80*/  FSETP.GEU.AND P0, PT, R11, RZ, PT ;  /* 0x000000ff0b00720b */ /* 0x000fe40003f0e000 */
[----:B------:R-:W-:Y:S01]  /*0d90*/  FSEL R7, R10, RZ, P1 ;  /* 0x000000ff0a077208 */ /* 0x000fe20000800000 */
[----:B------:R-:W-:Y:S01]  /*0da0*/  STS [R4+0x80], R33 ;  /* 0x0000802104007388 */ /* 0x000fe20000000800 */
[----:B------:R-:W-:Y:S01]  /*0db0*/  FMUL R14, R37, R14 ;  /* 0x0000000e250e7220 */ /* 0x000fe20000400000 */
[----:B------:R-:W-:Y:S02]  /*0dc0*/  FMUL R15, R28, R15 ;  /* 0x0000000f1c0f7220 */ /* 0x000fe40000400000 */
[----:B------:R-:W-:Y:S04]  /*0dd0*/  STS [R27+0x100], R30 ;  /* 0x0001001e1b007388 */ /* 0x000fe80000000800 */
[----:B------:R-:W-:Y:S04]  /*0de0*/  STS [R34+0x180], R31 ;  /* 0x0001801f22007388 */ /* 0x000fe80000000800 */
[----:B------:R-:W-:Y:S04]  /*0df0*/  STS [R3+0x20], R12 ;  /* 0x0000200c03007388 */ /* 0x000fe80000000800 */
[----:B------:R-:W-:Y:S04]  /*0e00*/  STS [R4+0xa0], R13 ;  /* 0x0000a00d04007388 */ /* 0x000fe80000000800 */
[----:B------:R-:W-:Y:S04]  /*0e10*/  STS [R27+0x120], R14 ;  /* 0x0001200e1b007388 */ /* 0x000fe80000000800 */
[----:B------:R-:W-:Y:S01]  /*0e20*/  STS [R34+0x1a0], R15 ;  /* 0x0001a00f22007388 */ /* 0x000fe20000000800 */
[----:B--2---:R-:W-:Y:S01]  /*0e30*/  FMUL R21, R2, R21 ;  /* 0x0000001502157220 */ /* 0x004fe20000400000 */
[----:B------:R-:W-:-:S02]  /*0e40*/  IMAD.SHL.U32 R2, R26, 0x4, RZ ;  /* 0x000000041a027824 */ /* 0x000fc400078e00ff */
[----:B------:R-:W-:Y:S01]  /*0e50*/  FMUL R23, R6, R23 ;  /* 0x0000001706177220 */ /* 0x000fe20000400000 */
[----:B------:R-:W-:Y:S02]  /*0e60*/  FSEL R6, R9, RZ, P2 ;  /* 0x000000ff09067208 */ /* 0x000fe40001000000 */
[----:B------:R-:W-:Y:S01]  /*0e70*/  LOP3.LUT R2, R2, 0x3fc, RZ, 0xc0, !PT ;  /* 0x000003fc02027812 */ /* 0x000fe200078ec0ff */
[----:B------:R-:W-:Y:S01]  /*0e80*/  FMUL R20, R5, R20 ;  /* 0x0000001405147220 */ /* 0x000fe20000400000 */
[----:B------:R-:W-:Y:S01]  /*0e90*/  FSEL R5, R8, RZ, P3 ;  /* 0x000000ff08057208 */ /* 0x000fe20001800000 */
[----:B-----5:R-:W-:Y:S01]  /*0ea0*/  FMUL R17, R6, R17 ;  /* 0x0000001106117220 */ /* 0x020fe20000400000 */
[----:B------:R-:W-:Y:S01]  /*0eb0*/  LOP3.LUT R6, R2, 0x800, RZ, 0xfc, !PT ;  /* 0x0000080002067812 */ /* 0x000fe200078efcff */
[----:B------:R-:W-:Y:S01]  /*0ec0*/  FMUL R18, R7, R18 ;  /* 0x0000001207127220 */ /* 0x000fe20000400000 */
[----:B------:R-:W-:Y:S01]  /*0ed0*/  FSEL R8, R11, RZ, P0 ;  /* 0x000000ff0b087208 */ /* 0x000fe20000000000 */
[----:B------:R-:W-:Y:S01]  /*0ee0*/  FMUL R22, R25, R22 ;  /* 0x0000001619167220 */ /* 0x000fe20000400000 */
[----:B------:R-:W-:Y:S01]  /*0ef0*/  SHF.R.U32.HI R7, RZ, 0x1, R6 ;  /* 0x00000001ff077819 */ /* 0x000fe20000011606 */
[----:B------:R-:W-:Y:S01]  /*0f00*/  FMUL R16, R5, R16 ;  /* 0x0000001005107220 */ /* 0x000fe20000400000 */
[----:B------:R-:W-:Y:S01]  /*0f10*/  STS [R3+0x40], R20 ;  /* 0x0000401403007388 */ /* 0x000fe20000000800 */
[----:B------:R-:W-:Y:S01]  /*0f20*/  FMUL R19, R8, R19 ;  /* 0x0000001308137220 */ /* 0x000fe20000400000 */
[----:B------:R-:W-:-:S02]  /*0f30*/  LOP3.LUT R8, R7, 0x5f0, RZ, 0xc0, !PT ;  /* 0x000005f007087812 */ /* 0x000fc400078ec0ff */
[----:B------:R-:W-:Y:S04]  /*0f40*/  STS [R4+0xc0], R21 ;  /* 0x0000c01504007388 */ /* 0x000fe80000000800 */
[----:B------:R-:W-:Y:S04]  /*0f50*/  STS [R27+0x140], R22 ;  /* 0x000140161b007388 */ /* 0x000fe80000000800 */
[----:B------:R-:W-:Y:S04]  /*0f60*/  STS [R34+0x1c0], R23 ;  /* 0x0001c01722007388 */ /* 0x000fe80000000800 */
[----:B------:R1:W-:Y:S04]  /*0f70*/  STS [R3+0x60], R16 ;  /* 0x0000601003007388 */ /* 0x0003e80000000800 */
[----:B------:R2:W-:Y:S04]  /*0f80*/  STS [R4+0xe0], R17 ;  /* 0x0000e01104007388 */ /* 0x0005e80000000800 */
[----:B------:R-:W-:Y:S01]  /*0f90*/  STS [R27+0x160], R18 ;  /* 0x000160121b007388 */ /* 0x000fe20000000800 */
[----:B-1----:R-:W-:-:S03]  /*0fa0*/  VIADD R3, R8, UR4 ;  /* 0x0000000408037c36 */ /* 0x002fc60008000000 */
[----:B------:R1:W-:Y:S01]  /*0fb0*/  STS [R34+0x1e0], R19 ;  /* 0x0001e01322007388 */ /* 0x0003e20000000800 */
[C---:B------:R-:W-:Y:S01]  /*0fc0*/  LOP3.LUT R5, R2.reuse, 0x400, RZ, 0xfc, !PT ;  /* 0x0000040002057812 */ /* 0x040fe200078efcff */
[----:B------:R-:W-:Y:S01]  /*0fd0*/  IMAD R12, R2, 0x4, R3 ;  /* 0x00000004020c7824 */ /* 0x000fe200078e0203 */
[----:B--2---:R-:W2:Y:S08]  /*0fe0*/  LDC.64 R16, c[0x0][0x240] ;  /* 0x00009000ff107b82 */ /* 0x004eb00000000a00 */
[----:B------:R-:W-:Y:S01]  /*0ff0*/  BAR.SYNC.DEFER_BLOCKING 0x0 ;  /* 0x0000000000007b1d */ /* 0x000fe20000010000 */
[----:B0-----:R-:W-:Y:S01]  /*1000*/  SHF.R.S32.HI R3, RZ, 0x1a, R36 ;  /* 0x0000001aff037819 */ /* 0x001fe20000011424 */
[----:B------:R-:W-:Y:S01]  /*1010*/  IMAD.SHL.U32 R26, R26, 0x2, RZ ;  /* 0x000000021a1a7824 */ /* 0x000fe200078e00ff */
[----:B------:R-:W-:-:S03]  /*1020*/  SHF.R.U32.HI R5, RZ, 0x1, R5 ;  /* 0x00000001ff057819 */ /* 0x000fc60000011605 */
[----:B------:R-:W0:Y:S01]  /*1030*/  S2R R36, SR_TID.X ;  /* 0x0000000000247919 */ /* 0x000e220000002100 */
[----:B------:R-:W-:Y:S02]  /*1040*/  LOP3.LUT R26, R26, 0x1f0, RZ, 0xc0, !PT ;  /* 0x000001f01a1a7812 */ /* 0x000fe400078ec0ff */
[----:B------:R-:W-:Y:S02]  /*1050*/  LOP3.LUT R6, R5, 0x3f0, RZ, 0xc0, !PT ;  /* 0x000003f005067812 */ /* 0x000fe400078ec0ff */
[----:B------:R-:W-:-:S03]  /*1060*/  IADD3 R5, R26, UR4, RZ ;  /* 0x000000041a057c10 */ /* 0x000fc6000fffe0ff */
[----:B------:R-:W-:Y:S01]  /*1070*/  VIADD R7, R6, UR4 ;  /* 0x0000000406077c36 */ /* 0x000fe20008000000 */
[----:B------:R-:W-:-:S03]  /*1080*/  LEA R5, R2, R5, 0x2 ;  /* 0x0000000502057211 */ /* 0x000fc600078e10ff */
[----:B------:R-:W-:-:S03]  /*1090*/  IMAD R8, R2, 0x4, R7 ;  /* 0x0000000402087824 */ /* 0x000fc600078e0207 */
[----:B------:R-:W3:Y:S01]  /*10a0*/  LDS.128 R4, [R5] ;  /* 0x0000000005047984 */ /* 0x000ee20000000c00 */
[----:B------:R-:W-:-:S03]  /*10b0*/  SGXT R3, R3, 0x1 ;  /* 0x000000010303781a */ /* 0x000fc60000000200 */
[----:B------:R-:W4:Y:S04]  /*10c0*/  LDS.128 R8, [R8+0x1000] ;  /* 0x0010000008087984 */ /* 0x000f280000000c00 */
[----:B------:R-:W5:Y:S01]  /*10d0*/  LDS.128 R12, [R12+0x2000] ;  /* 0x002000000c0c7984 */ /* 0x000f620000000c00 */
[----:B------:R-:W-:-:S04]  /*10e0*/  LEA.HI R3, R3, R0, RZ, 0xc ;  /* 0x0000000003037211 */ /* 0x000fc800078f60ff */
[C---:B-1----:R-:W-:Y:S02]  /*10f0*/  SHF.L.U32 R19, R3.reuse, 0x7, RZ ;  /* 0x0000000703137819 */ /* 0x042fe400000006ff */
[----:B0-----:R-:W-:Y:S02]  /*1100*/  SHF.R.U32.HI R18, RZ, 0x3, R36 ;  /* 0x00000003ff127819 */ /* 0x001fe40000011624 */
[----:B------:R-:W-:Y:S02]  /*1110*/  LOP3.LUT R3, R3, 0xfffff000, RZ, 0xc0, !PT ;  /* 0xfffff00003037812 */ /* 0x000fe400078ec0ff */
[----:B------:R-:W-:Y:S02]  /*1120*/  SGXT.U32 R18, R18, 0x5 ;  /* 0x000000051212781a */ /* 0x000fe40000000000 */
[----:B------:R-:W-:Y:S02]  /*1130*/  LOP3.LUT R19, R19, 0xfff80000, RZ, 0xc0, !PT ;  /* 0xfff8000013137812 */ /* 0x000fe400078ec0ff */
[----:B------:R-:W-:-:S02]  /*1140*/  LOP3.LUT R35, R18, R35, RZ, 0xfc, !PT ;  /* 0x0000002312237212 */ /* 0x000fc400078efcff */
[----:B------:R-:W-:Y:S02]  /*1150*/  IADD3 R0, R19, R0, -R3 ;  /* 0x0000000013007210 */ /* 0x000fe40007ffe803 */
[----:B------:R-:W-:Y:S02]  /*1160*/  LOP3.LUT R3, R2, 0xc00, RZ, 0xfc, !PT ;  /* 0x00000c0002037812 */ /* 0x000fe400078efcff */
[C---:B------:R-:W-:Y:S02]  /*1170*/  LOP3.LUT R21, R35.reuse, 0x20, RZ, 0xfc, !PT ;  /* 0x0000002023157812 */ /* 0x040fe400078efcff */
[C---:B------:R-:W-:Y:S02]  /*1180*/  LOP3.LUT R19, R35.reuse, 0x40, RZ, 0xfc, !PT ;  /* 0x0000004023137812 */ /* 0x040fe400078efcff */
[----:B------:R-:W-:Y:S02]  /*1190*/  SHF.R.U32.HI R18, RZ, 0x1, R3 ;  /* 0x00000001ff127819 */ /* 0x000fe40000011603 */
[----:B------:R-:W-:-:S02]  /*11a0*/  LOP3.LUT R3, R35, 0x60, RZ, 0xfc, !PT ;  /* 0x0000006023037812 */ /* 0x000fc400078efcff */
[----:B------:R-:W-:Y:S02]  /*11b0*/  ISETP.GE.AND P0, PT, R35, 0x80, PT ;  /* 0x000000802300780c */ /* 0x000fe40003f06270 */
[----:B------:R-:W-:Y:S02]  /*11c0*/  ISETP.GE.AND P1, PT, R21, 0x80, PT ;  /* 0x000000801500780c */ /* 0x000fe40003f26270 */
[----:B------:R-:W-:Y:S02]  /*11d0*/  ISETP.GE.AND P2, PT, R19, 0x80, PT ;  /* 0x000000801300780c */ /* 0x000fe40003f46270 */
[----:B------:R-:W-:Y:S01]  /*11e0*/  LOP3.LUT R18, R18, 0x7f0, RZ, 0xc0, !PT ;  /* 0x000007f012127812 */ /* 0x000fe200078ec0ff */
[--C-:B------:R-:W-:Y:S01]  /*11f0*/  IMAD R35, R35, 0x1000, R0.reuse ;  /* 0x0000100023237824 */ /* 0x100fe200078e0200 */
[----:B------:R-:W-:Y:S01]  /*1200*/  ISETP.GE.AND P3, PT, R3, 0x80, PT ;  /* 0x000000800300780c */ /* 0x000fe20003f66270 */
[----:B------:R-:W-:Y:S01]  /*1210*/  IMAD R21, R21, 0x1000, R0 ;  /* 0x0000100015157824 */ /* 0x000fe200078e0200 */
[----:B------:R-:W-:Y:S01]  /*1220*/  LEA R23, R19, R0, 0xc ;  /* 0x0000000013177211 */ /* 0x000fe200078e60ff */
[----:B------:R-:W-:-:S02]  /*1230*/  VIADD R25, R18, UR4 ;  /* 0x0000000412197c36 */ /* 0x000fc40008000000 */
[----:B--2---:R-:W-:-:S04]  /*1240*/  IMAD.WIDE R18, R35, 0x4, R16 ;  /* 0x0000000423127825 */ /* 0x004fc800078e0210 */
[--C-:B------:R-:W-:Y:S01]  /*1250*/  IMAD.WIDE R20, R21, 0x4, R16.reuse ;  /* 0x0000000415147825 */ /* 0x100fe200078e0210 */
[----:B---3--:R0:W-:Y:S03]  /*1260*/  @!P0 STG.E.128 desc[UR6][R18.64], R4 ;  /* 0x0000000412008986 */ /* 0x0081e6000c101d06 */
[----:B------:R-:W-:Y:S01]  /*1270*/  IMAD.WIDE R22, R23, 0x4, R16 ;  /* 0x0000000417167825 */ /* 0x000fe200078e0210 */
[----:B----4-:R0:W-:Y:S04]  /*1280*/  @!P1 STG.E.128 desc[UR6][R20.64], R8 ;  /* 0x0000000814009986 */ /* 0x0101e8000c101d06 */
[----:B-----5:R0:W-:Y:S01]  /*1290*/  @!P2 STG.E.128 desc[UR6][R22.64], R12 ;  /* 0x0000000c1600a986 */ /* 0x0201e2000c101d06 */
[----:B------:R-:W-:Y:S01]  /*12a0*/  IMAD R25, R2, 0x4, R25 ;  /* 0x0000000402197824 */ /* 0x000fe200078e0219 */
[----:B0-----:R-:W-:Y:S06]  /*12b0*/  @P3 EXIT ;  /* 0x000000000000394d */ /* 0x001fec0003800000 */
[----:B------:R-:W0:Y:S01]  /*12c0*/  LDS.128 R24, [R25+0x3000] ;  /* 0x0030000019187984 */ /* 0x000e220000000c00 */
[----:B------:R-:W-:-:S05]  /*12d0*/  LEA R3, R3, R0, 0xc ;  /* 0x0000000003037211 */ /* 0x000fca00078e60ff */
[----:B------:R-:W-:-:S05]  /*12e0*/  IMAD.WIDE R16, R3, 0x4, R16 ;  /* 0x0000000403107825 */ /* 0x000fca00078e0210 */
[----:B0-----:R-:W-:Y:S01]  /*12f0*/  STG.E.128 desc[UR6][R16.64], R24 ;  /* 0x0000001810007986 */ /* 0x001fe2000c101d06 */
[----:B------:R-:W-:Y:S05]  /*1300*/  EXIT ;  /* 0x000000000000794d */ /* 0x000fea0003800000 */
.L_x_0:
[----:B------:R-:W-:-:S00]  /*1310*/  BRA `(.L_x_0) ;  /* 0xfffffffc00fc7947 */ /* 0x000fc0000383ffff */
[----:B------:R-:W-:-:S00]  /*1320*/  NOP ;  /* 0x0000000000007918 */ /* 0x000fc00000000000 */
        /* <DEDUP_REMOVED lines=13> */
.L_x_1:


//--------------------- .nv.global.init           --------------------------
	.section	.nv.global.init,"aw",@progbits
.nv.global.init:
	.type		_$_str,@object
	.size		_$_str,(_$_str_$_2 - _$_str)
_$_str:
        /*0000*/ 	.byte	0x5f, 0x5f, 0x43, 0x55, 0x44, 0x41, 0x5f, 0x46, 0x54, 0x5a, 0x00
	.type		_$_str_$_2,@object
	.size		_$_str_$_2,(.L_1 - _$_str_$_2)
_$_str_$_2:
        /*000b*/ 	.byte	0x5f, 0x5f, 0x43, 0x55, 0x44, 0x41, 0x5f, 0x50, 0x52, 0x45, 0x43, 0x5f, 0x53, 0x51, 0x52, 0x54
        /*001b*/ 	.byte	0x00
.L_1:


//--------------------- .nv.shared.triton_poi_fused__native_batch_norm_legit_no_training_mul_relu_6 --------------------------
	.section	.nv.shared.triton_poi_fused__native_batch_norm_legit_no_training_mul_relu_6,"aw",@nobits
	.sectionflags	@""
	.align	16
	.zero		1024


//--------------------- .nv.constant0.triton_poi_fused__native_batch_norm_legit_no_training_mul_relu_6 --------------------------
	.section	.nv.constant0.triton_poi_fused__native_batch_norm_legit_no_training_mul_relu_6,"a",@progbits
	.sectionflags	@""
	.align	4
.nv.constant0.triton_poi_fused__native_batch_norm_legit_no_training_mul_relu_6:
	.zero		592
